//
// Generated by NVIDIA NVVM Compiler
//
// Compiler Build ID: CL-36424714
// Cuda compilation tools, release 13.0, V13.0.88
// Based on NVVM 20.0.0
//

.version 9.0
.target sm_100
.address_size 64

	// .globl	_Z4testyPi

.visible .entry _Z4testyPi(
	.param .u64 _Z4testyPi_param_0,
	.param .u64 .ptr .align 1 _Z4testyPi_param_1
)
{
	.reg .b32 	%r<26>;
	.reg .b64 	%rd<6>;

	ld.param.u64 	%rd1, [_Z4testyPi_param_0];
	ld.param.u64 	%rd2, [_Z4testyPi_param_1];
	cvta.to.global.u64 	%rd3, %rd2;
	mov.u32 	%r1, %tid.y;
	mov.u32 	%r2, %ntid.x;
	mov.u32 	%r3, %tid.x;
	mad.lo.s32 	%r4, %r1, %r2, %r3;
	tex.1d.v4.s32.s32 	{%r5, %r6, %r7, %r8}, [%rd1, {%r3}];
	and.b32  	%r9, %r4, 31;
	mov.b32 	%r10, -1;
	shl.b32 	%r11, %r10, %r9;
	not.b32 	%r12, %r11;
	and.b32  	%r13, %r5, %r12;
	shr.u32 	%r14, %r13, 1;
	and.b32  	%r15, %r14, 357913941;
	sub.s32 	%r16, %r13, %r15;
	and.b32  	%r17, %r16, 858993459;
	shr.u32 	%r18, %r16, 2;
	and.b32  	%r19, %r18, 858993459;
	add.s32 	%r20, %r19, %r17;
	shr.u32 	%r21, %r20, 4;
	add.s32 	%r22, %r21, %r20;
	and.b32  	%r23, %r22, 252645135;
	mul.lo.s32 	%r24, %r23, 16843009;
	shr.u32 	%r25, %r24, 24;
	mul.wide.u32 	%rd4, %r4, 4;
	add.s64 	%rd5, %rd3, %rd4;
	st.global.u32 	[%rd5], %r25;
	ret;

}


// ===== COMPILED SASS (sm_100) =====

	.target	sm_100

	.elftype	@"ET_EXEC"


//--------------------- .note.nv.tkinfo           --------------------------
	.section	.note.nv.tkinfo,"",@"SHT_NOTE"
	.sectionflags	@"SHF_NOTE_NV_TKINFO"
	.tkinfo
        /*0018*/ 	.word	0x00000002
        /*0030*/ 	.string	""
        /*0030*/ 	.string	"ptxas"
        /*0030*/ 	.string	"Cuda compilation tools, release 13.0, V13.0.88"
        /*0030*/ 	.string	"Build cuda_13.0.r13.0/compiler.36424714_0"
        /*0030*/ 	.string	"-arch sm_100 -m 64 "



//--------------------- .note.nv.cuinfo           --------------------------
	.section	.note.nv.cuinfo,"",@"SHT_NOTE"
	.sectionflags	@"SHF_NOTE_NV_CUINFO"
        /*0018*/ 	.short	0x0002
        /*001a*/ 	.short	0x0064
        /*001c*/ 	.short	0x0082
	.zero		2


//--------------------- .nv.info                  --------------------------
	.section	.nv.info,"",@"SHT_CUDA_INFO"
	.align	4


	//----- nvinfo : EIATTR_REGCOUNT
	.align		4
        /*0000*/ 	.byte	0x04, 0x2f
        /*0002*/ 	.short	(.L_1 - .L_0)
	.align		4
.L_0:
        /*0004*/ 	.word	index@(_Z4testyPi)
        /*0008*/ 	.word	0x0000000a


	//----- nvinfo : EIATTR_FRAME_SIZE
	.align		4
.L_1:
        /*000c*/ 	.byte	0x04, 0x11
        /*000e*/ 	.short	(.L_3 - .L_2)
	.align		4
.L_2:
        /*0010*/ 	.word	index@(_Z4testyPi)
        /*0014*/ 	.word	0x00000000


	//----- nvinfo : EIATTR_MIN_STACK_SIZE
	.align		4
.L_3:
        /*0018*/ 	.byte	0x04, 0x12
        /*001a*/ 	.short	(.L_5 - .L_4)
	.align		4
.L_4:
        /*001c*/ 	.word	index@(_Z4testyPi)
        /*0020*/ 	.word	0x00000000
.L_5:


//--------------------- .nv.compat                --------------------------
	.section	.nv.compat,"",@"SHT_CUDA_COMPAT_INFO"
	.align	4
        /*0000*/ 	.byte	0x02, 0x09, 0x00, 0x00, 0x02, 0x02, 0x02, 0x00, 0x02, 0x05, 0x05, 0x00, 0x03, 0x07, 0x01, 0x01
        /*0010*/ 	.byte	0x02, 0x03, 0x00, 0x00, 0x02, 0x06, 0x01, 0x00, 0x04, 0x0b, 0x08, 0x00, 0x09, 0x00, 0x00, 0x00
        /*0020*/ 	.byte	0x00, 0x00, 0x00, 0x00


//--------------------- .nv.info._Z4testyPi       --------------------------
	.section	.nv.info._Z4testyPi,"",@"SHT_CUDA_INFO"
	.sectionflags	@""
	.align	4


	//----- nvinfo : EIATTR_CUDA_API_VERSION
	.align		4
        /*0000*/ 	.byte	0x04, 0x37
        /*0002*/ 	.short	(.L_7 - .L_6)
.L_6:
        /*0004*/ 	.word	0x00000082


	//----- nvinfo : EIATTR_KPARAM_INFO
	.align		4
.L_7:
        /*0008*/ 	.byte	0x04, 0x17
        /*000a*/ 	.short	(.L_9 - .L_8)
.L_8:
        /*000c*/ 	.word	0x00000000
        /*0010*/ 	.short	0x0001
        /*0012*/ 	.short	0x0008
        /*0014*/ 	.byte	0x00, 0xf5, 0x21, 0x00


	//----- nvinfo : EIATTR_KPARAM_INFO
	.align		4
.L_9:
        /*0018*/ 	.byte	0x04, 0x17
        /*001a*/ 	.short	(.L_11 - .L_10)
.L_10:
        /*001c*/ 	.word	0x00000000
        /*0020*/ 	.short	0x0000
        /*0022*/ 	.short	0x0000
        /*0024*/ 	.byte	0x00, 0xf0, 0x21, 0x00


	//----- nvinfo : EIATTR_SPARSE_MMA_MASK
	.align		4
.L_11:
        /*0028*/ 	.byte	0x03, 0x50
        /*002a*/ 	.short	0x0000


	//----- nvinfo : EIATTR_MAXREG_COUNT
	.align		4
        /*002c*/ 	.byte	0x03, 0x1b
        /*002e*/ 	.short	0x00ff


	//----- nvinfo : EIATTR_MERCURY_ISA_VERSION
	.align		4
        /*0030*/ 	.byte	0x03, 0x5f
        /*0032*/ 	.short	0x0101


	//----- nvinfo : EIATTR_VRC_CTA_INIT_COUNT
	.align		4
        /*0034*/ 	.byte	0x02, 0x4a
	.zero		1
	.zero		1


	//----- nvinfo : EIATTR_EXIT_INSTR_OFFSETS
	.align		4
        /*0038*/ 	.byte	0x04, 0x1c
        /*003a*/ 	.short	(.L_13 - .L_12)


	//   ....[0]....
.L_12:
        /*003c*/ 	.word	0x000001a0


	//----- nvinfo : EIATTR_CBANK_PARAM_SIZE
	.align		4
.L_13:
        /*0040*/ 	.byte	0x03, 0x19
        /*0042*/ 	.short	0x0010


	//----- nvinfo : EIATTR_PARAM_CBANK
	.align		4
        /*0044*/ 	.byte	0x04, 0x0a
        /*0046*/ 	.short	(.L_15 - .L_14)
	.align		4
.L_14:
        /*0048*/ 	.word	index@(.nv.constant0._Z4testyPi)
        /*004c*/ 	.short	0x0380
        /*004e*/ 	.short	0x0010


	//----- nvinfo : EIATTR_SW_WAR
	.align		4
.L_15:
        /*0050*/ 	.byte	0x04, 0x36
        /*0052*/ 	.short	(.L_17 - .L_16)
.L_16:
        /*0054*/ 	.word	0x00000008
.L_17:


//--------------------- .nv.callgraph             --------------------------
	.section	.nv.callgraph,"",@"SHT_CUDA_CALLGRAPH"
	.align	4
	.sectionentsize	8
	.align		4
        /*0000*/ 	.word	0x00000000
	.align		4
        /*0004*/ 	.word	0xffffffff
	.align		4
        /*0008*/ 	.word	0x00000000
	.align		4
        /*000c*/ 	.word	0xfffffffe
	.align		4
        /*0010*/ 	.word	0x00000000
	.align		4
        /*0014*/ 	.word	0xfffffffd
	.align		4
        /*0018*/ 	.word	0x00000000
	.align		4
        /*001c*/ 	.word	0xfffffffc


//--------------------- .text._Z4testyPi          --------------------------
	.section	.text._Z4testyPi,"ax",@progbits
	.align	128
        .global         _Z4testyPi
        .type           _Z4testyPi,@function
        .size           _Z4testyPi,(.L_x_1 - _Z4testyPi)
        .other          _Z4testyPi,@"STO_CUDA_ENTRY STV_DEFAULT"
_Z4testyPi:
.text._Z4testyPi:
[----:B------:R-:W-:Y:S01]  /*0000*/  LDC R1, c[0x0][0x37c] ;  /* 0x0000df00ff017b82 */ /* 0x000fe20000000800 */
[----:B------:R-:W0:Y:S01]  /*0010*/  S2R R6, SR_TID.X ;  /* 0x0000000000067919 */ /* 0x000e220000002100 */
[----:B------:R-:W0:Y:S01]  /*0020*/  LDCU UR4, c[0x0][0x380] ;  /* 0x00007000ff0477ac */ /* 0x000e220008000800 */
[----:B------:R-:W-:Y:S02]  /*0030*/  UMOV UR5, URZ ;  /* 0x000000ff00057c82 */ /* 0x000fe40008000000 */
[----:B0-----:R0:W5:Y:S01]  /*0040*/  TLD.LZ RZ, R0, R6, UR4, 1D, 0x1 ;  /* 0x00ff04ff06007f66 */ /* 0x00116200081e01ff */
[----:B------:R-:W1:Y:S01]  /*0050*/  S2R R5, SR_TID.Y ;  /* 0x0000000000057919 */ /* 0x000e620000002200 */
[----:B------:R-:W-:Y:S01]  /*0060*/  IMAD.MOV.U32 R2, RZ, RZ, -0x1 ;  /* 0xffffffffff027424 */ /* 0x000fe200078e00ff */
[----:B0-----:R-:W1:Y:S02]  /*0070*/  LDCU UR4, c[0x0][0x360] ;  /* 0x00006c00ff0477ac */ /* 0x001e640008000800 */
[----:B-1----:R-:W-:Y:S01]  /*0080*/  IMAD R5, R5, UR4, R6 ;  /* 0x0000000405057c24 */ /* 0x002fe2000f8e0206 */
[----:B------:R-:W0:Y:S04]  /*0090*/  LDCU.64 UR4, c[0x0][0x358] ;  /* 0x00006b00ff0477ac */ /* 0x000e280008000a00 */
[----:B------:R-:W-:-:S04]  /*00a0*/  SHF.L.W.U32 R3, R2, R5, RZ ;  /* 0x0000000502037219 */ /* 0x000fc80000000eff */
[----:B-----5:R-:W-:-:S04]  /*00b0*/  LOP3.LUT R0, R0, R3, RZ, 0x30, !PT ;  /* 0x0000000300007212 */ /* 0x020fc800078e30ff */
[----:B------:R-:W-:-:S04]  /*00c0*/  SHF.R.U32.HI R2, RZ, 0x1, R0 ;  /* 0x00000001ff027819 */ /* 0x000fc80000011600 */
[----:B------:R-:W-:-:S05]  /*00d0*/  LOP3.LUT R3, R2, 0x15555555, RZ, 0xc0, !PT ;  /* 0x1555555502037812 */ /* 0x000fca00078ec0ff */
[----:B------:R-:W-:Y:S02]  /*00e0*/  IMAD.IADD R0, R0, 0x1, -R3 ;  /* 0x0000000100007824 */ /* 0x000fe400078e0a03 */
[----:B------:R-:W1:Y:S03]  /*00f0*/  LDC.64 R2, c[0x0][0x388] ;  /* 0x0000e200ff027b82 */ /* 0x000e660000000a00 */
[----:B------:R-:W-:Y:S02]  /*0100*/  SHF.R.U32.HI R4, RZ, 0x2, R0 ;  /* 0x00000002ff047819 */ /* 0x000fe40000011600 */
[----:B------:R-:W-:Y:S02]  /*0110*/  LOP3.LUT R0, R0, 0x33333333, RZ, 0xc0, !PT ;  /* 0x3333333300007812 */ /* 0x000fe400078ec0ff */
[----:B------:R-:W-:-:S05]  /*0120*/  LOP3.LUT R7, R4, 0x33333333, RZ, 0xc0, !PT ;  /* 0x3333333304077812 */ /* 0x000fca00078ec0ff */
[----:B------:R-:W-:-:S05]  /*0130*/  IMAD.IADD R0, R0, 0x1, R7 ;  /* 0x0000000100007824 */ /* 0x000fca00078e0207 */
[----:B------:R-:W-:-:S04]  /*0140*/  LEA.HI R0, R0, R0, RZ, 0x1c ;  /* 0x0000000000007211 */ /* 0x000fc800078fe0ff */
[----:B------:R-:W-:Y:S01]  /*0150*/  LOP3.LUT R0, R0, 0xf0f0f0f, RZ, 0xc0, !PT ;  /* 0x0f0f0f0f00007812 */ /* 0x000fe200078ec0ff */
[----:B-1----:R-:W-:-:S04]  /*0160*/  IMAD.WIDE.U32 R2, R5, 0x4, R2 ;  /* 0x0000000405027825 */ /* 0x002fc800078e0002 */
[----:B------:R-:W-:-:S05]  /*0170*/  IMAD R0, R0, 0x1010101, RZ ;  /* 0x0101010100007824 */ /* 0x000fca00078e02ff */
[----:B------:R-:W-:-:S05]  /*0180*/  SHF.R.U32.HI R5, RZ, 0x18, R0 ;  /* 0x00000018ff057819 */ /* 0x000fca0000011600 */
[----:B0-----:R-:W-:Y:S01]  /*0190*/  STG.E desc[UR4][R2.64], R5 ;  /* 0x0000000502007986 */ /* 0x001fe2000c101904 */
[----:B------:R-:W-:Y:S05]  /*01a0*/  EXIT ;  /* 0x000000000000794d */ /* 0x000fea0003800000 */
.L_x_0:
[----:B------:R-:W-:-:S00]  /*01b0*/  BRA `(.L_x_0) ;  /* 0xfffffffc00fc7947 */ /* 0x000fc0000383ffff */
[----:B------:R-:W-:-:S00]  /*01c0*/  NOP ;  /* 0x0000000000007918 */ /* 0x000fc00000000000 */
        /* <DEDUP_REMOVED lines=11> */
.L_x_1:


//--------------------- .nv.shared.reserved.0     --------------------------
	.section	.nv.shared.reserved.0,"aw",@nobits
	.weak		__nv_reservedSMEM_offset_0_alias
	.size		__nv_reservedSMEM_offset_0_alias, 0, 64
	.other		__nv_reservedSMEM_offset_0_alias,@"STO_CUDA_RESERVED_SHARED STV_DEFAULT"
__nv_reservedSMEM_offset_0_alias:
	.zero		0
	.zero		64


//--------------------- .nv.constant0._Z4testyPi  --------------------------
	.section	.nv.constant0._Z4testyPi,"a",@progbits
	.sectionflags	@""
	.align	4
.nv.constant0._Z4testyPi:
	.zero		912


//--------------------- SYMBOLS --------------------------

	.type		.nv.reservedSmem.offset0,@object
	.size		.nv.reservedSmem.offset0,0x4
